	.headerflags	@"EF_CUDA_TEXMODE_UNIFIED EF_CUDA_64BIT_ADDRESS EF_CUDA_ACCELERATORS EF_CUDA_SM90 EF_CUDA_VIRTUAL_SM(EF_CUDA_SM90)"
	.elftype	@"ET_EXEC"


//--------------------- .nv.info                  --------------------------
	.section	.nv.info,"",@"SHT_CUDA_INFO"
	.align	4


	//----- nvinfo : EIATTR_REGCOUNT
	.align		4
        /*0000*/ 	.byte	0x04, 0x2f
        /*0002*/ 	.short	(.L_2 - .L_1)
	.align		4
.L_1:
        /*0004*/ 	.word	index@(triton_poi_fused_native_group_norm_2)
        /*0008*/ 	.word	0x0000001a


	//----- nvinfo : EIATTR_MIN_STACK_SIZE
	.align		4
.L_2:
        /*000c*/ 	.byte	0x04, 0x12
        /*000e*/ 	.short	(.L_4 - .L_3)
	.align		4
.L_3:
        /*0010*/ 	.word	index@(triton_poi_fused_native_group_norm_2)
        /*0014*/ 	.word	0x00000000


	//----- nvinfo : EIATTR_FRAME_SIZE
	.align		4
.L_4:
        /*0018*/ 	.byte	0x04, 0x11
        /*001a*/ 	.short	(.L_6 - .L_5)
	.align		4
.L_5:
        /*001c*/ 	.word	index@(triton_poi_fused_native_group_norm_2)
        /*0020*/ 	.word	0x00000000


	//----- nvinfo : EIATTR_MIN_STACK_SIZE
	.align		4
.L_6:
        /*0024*/ 	.byte	0x04, 0x12
        /*0026*/ 	.short	(.L_8 - .L_7)
	.align		4
.L_7:
        /*0028*/ 	.word	index@(triton_poi_fused_native_group_norm_2)
        /*002c*/ 	.word	0x00000000
.L_8:


//--------------------- .nv.info.triton_poi_fused_native_group_norm_2 --------------------------
	.section	.nv.info.triton_poi_fused_native_group_norm_2,"",@"SHT_CUDA_INFO"
	.sectionflags	@""
	.align	4


	//----- nvinfo : EIATTR_CUDA_API_VERSION
	.align		4
        /*0000*/ 	.byte	0x04, 0x37
        /*0002*/ 	.short	(.L_10 - .L_9)
.L_9:
        /*0004*/ 	.word	0x0000007c


	//----- nvinfo : EIATTR_KPARAM_INFO
	.align		4
.L_10:
        /*0008*/ 	.byte	0x04, 0x17
        /*000a*/ 	.short	(.L_12 - .L_11)
.L_11:
        /*000c*/ 	.word	0x00000000
        /*0010*/ 	.short	0x0007
        /*0012*/ 	.short	0x0034
        /*0014*/ 	.byte	0x00, 0xf0, 0x11, 0x00


	//----- nvinfo : EIATTR_KPARAM_INFO
	.align		4
.L_12:
        /*0018*/ 	.byte	0x04, 0x17
        /*001a*/ 	.short	(.L_14 - .L_13)
.L_13:
        /*001c*/ 	.word	0x00000000
        /*0020*/ 	.short	0x0006
        /*0022*/ 	.short	0x0030
        /*0024*/ 	.byte	0x00, 0xf0, 0x11, 0x00


	//----- nvinfo : EIATTR_KPARAM_INFO
	.align		4
.L_14:
        /*0028*/ 	.byte	0x04, 0x17
        /*002a*/ 	.short	(.L_16 - .L_15)
.L_15:
        /*002c*/ 	.word	0x00000000
        /*0030*/ 	.short	0x0005
        /*0032*/ 	.short	0x0028
        /*0034*/ 	.byte	0x00, 0xf4, 0x21, 0x00


	//----- nvinfo : EIATTR_KPARAM_INFO
	.align		4
.L_16:
        /*0038*/ 	.byte	0x04, 0x17
        /*003a*/ 	.short	(.L_18 - .L_17)
.L_17:
        /*003c*/ 	.word	0x00000000
        /*0040*/ 	.short	0x0004
        /*0042*/ 	.short	0x0020
        /*0044*/ 	.byte	0x00, 0xf4, 0x21, 0x00


	//----- nvinfo : EIATTR_KPARAM_INFO
	.align		4
.L_18:
        /*0048*/ 	.byte	0x04, 0x17
        /*004a*/ 	.short	(.L_20 - .L_19)
.L_19:
        /*004c*/ 	.word	0x00000000
        /*0050*/ 	.short	0x0003
        /*0052*/ 	.short	0x0018
        /*0054*/ 	.byte	0x00, 0xf4, 0x21, 0x00


	//----- nvinfo : EIATTR_KPARAM_INFO
	.align		4
.L_20:
        /*0058*/ 	.byte	0x04, 0x17
        /*005a*/ 	.short	(.L_22 - .L_21)
.L_21:
        /*005c*/ 	.word	0x00000000
        /*0060*/ 	.short	0x0002
        /*0062*/ 	.short	0x0010
        /*0064*/ 	.byte	0x00, 0xf4, 0x21, 0x00


	//----- nvinfo : EIATTR_KPARAM_INFO
	.align		4
.L_22:
        /*0068*/ 	.byte	0x04, 0x17
        /*006a*/ 	.short	(.L_24 - .L_23)
.L_23:
        /*006c*/ 	.word	0x00000000
        /*0070*/ 	.short	0x0001
        /*0072*/ 	.short	0x0008
        /*0074*/ 	.byte	0x00, 0xf4, 0x21, 0x00


	//----- nvinfo : EIATTR_KPARAM_INFO
	.align		4
.L_24:
        /*0078*/ 	.byte	0x04, 0x17
        /*007a*/ 	.short	(.L_26 - .L_25)
.L_25:
        /*007c*/ 	.word	0x00000000
        /*0080*/ 	.short	0x0000
        /*0082*/ 	.short	0x0000
        /*0084*/ 	.byte	0x00, 0xf4, 0x21, 0x00


	//----- nvinfo : EIATTR_SPARSE_MMA_MASK
	.align		4
.L_26:
        /*0088*/ 	.byte	0x03, 0x50
        /*008a*/ 	.short	0x0000


	//----- nvinfo : EIATTR_MAXREG_COUNT
	.align		4
        /*008c*/ 	.byte	0x03, 0x1b
        /*008e*/ 	.short	0x00ff


	//----- nvinfo : EIATTR_EXIT_INSTR_OFFSETS
	.align		4
        /*0090*/ 	.byte	0x04, 0x1c
        /*0092*/ 	.short	(.L_28 - .L_27)


	//   ....[0]....
.L_27:
        /*0094*/ 	.word	0x000004c0


	//   ....[1]....
        /*0098*/ 	.word	0x000004e0


	//----- nvinfo : EIATTR_REQNTID
	.align		4
.L_28:
        /*009c*/ 	.byte	0x04, 0x10
        /*009e*/ 	.short	(.L_30 - .L_29)
.L_29:
        /*00a0*/ 	.word	0x00000080
        /*00a4*/ 	.word	0x00000001
        /*00a8*/ 	.word	0x00000001


	//----- nvinfo : EIATTR_CBANK_PARAM_SIZE
	.align		4
.L_30:
        /*00ac*/ 	.byte	0x03, 0x19
        /*00ae*/ 	.short	0x0038


	//----- nvinfo : EIATTR_PARAM_CBANK
	.align		4
        /*00b0*/ 	.byte	0x04, 0x0a
        /*00b2*/ 	.short	(.L_32 - .L_31)
	.align		4
.L_31:
        /*00b4*/ 	.word	index@(.nv.constant0.triton_poi_fused_native_group_norm_2)
        /*00b8*/ 	.short	0x0210
        /*00ba*/ 	.short	0x0038


	//----- nvinfo : EIATTR_SW_WAR
	.align		4
.L_32:
        /*00bc*/ 	.byte	0x04, 0x36
        /*00be*/ 	.short	(.L_34 - .L_33)
.L_33:
        /*00c0*/ 	.word	0x00000008
.L_34:


//--------------------- .nv.callgraph             --------------------------
	.section	.nv.callgraph,"",@"SHT_CUDA_CALLGRAPH"
	.align	4
	.sectionentsize	8
	.align		4
        /*0000*/ 	.word	0x00000000
	.align		4
        /*0004*/ 	.word	0xffffffff
	.align		4
        /*0008*/ 	.word	0x00000000
	.align		4
        /*000c*/ 	.word	0xfffffffe
	.align		4
        /*0010*/ 	.word	0x00000000
	.align		4
        /*0014*/ 	.word	0xfffffffd
	.align		4
        /*0018*/ 	.word	0x00000000
	.align		4
        /*001c*/ 	.word	0xfffffffc


//--------------------- .nv.constant4             --------------------------
	.section	.nv.constant4,"a",@progbits
	.align	8
	.align		8
.nv.constant4:
        /*0000*/ 	.dword	_$_str


//--------------------- .text.triton_poi_fused_native_group_norm_2 --------------------------
	.section	.text.triton_poi_fused_native_group_norm_2,"ax",@progbits
	.align	128
        .global         triton_poi_fused_native_group_norm_2
        .type           triton_poi_fused_native_group_norm_2,@function
        .size           triton_poi_fused_native_group_norm_2,(.L_x_1 - triton_poi_fused_native_group_norm_2)
        .other          triton_poi_fused_native_group_norm_2,@"STO_CUDA_ENTRY STV_DEFAULT"
triton_poi_fused_native_group_norm_2:
.text.triton_poi_fused_native_group_norm_2:
[----:B------:R-:W0:Y:S01]  /*0000*/  LDC R1, c[0x0][0x28] ;  /* 0x00000a00ff017b82 */ /* 0x000e220000000800 */
[----:B------:R-:W1:Y:S07]  /*0010*/  S2R R9, SR_TID.X ;  /* 0x0000000000097919 */ /* 0x000e6e0000002100 */
[----:B------:R-:W2:Y:S01]  /*0020*/  LDC.64 R12, c[0x0][0x220] ;  /* 0x00008800ff0c7b82 */ /* 0x000ea20000000a00 */
[----:B------:R-:W-:Y:S01]  /*0030*/  ULDC.64 UR4, c[0x0][0x208] ;  /* 0x0000820000047ab9 */ /* 0x000fe20000000a00 */
[----:B------:R-:W3:Y:S01]  /*0040*/  S2R R8, SR_CTAID.Y ;  /* 0x0000000000087919 */ /* 0x000ee20000002600 */
[----:B------:R-:W4:Y:S05]  /*0050*/  S2R R7, SR_CTAID.X ;  /* 0x0000000000077919 */ /* 0x000f2a0000002500 */
[----:B------:R-:W5:Y:S08]  /*0060*/  LDC.64 R10, c[0x0][0x218] ;  /* 0x00008600ff0a7b82 */ /* 0x000f700000000a00 */
[----:B------:R-:W2:Y:S01]  /*0070*/  LDC.64 R4, c[0x0][0x228] ;  /* 0x00008a00ff047b82 */ /* 0x000ea20000000a00 */
[----:B-1----:R-:W-:-:S05]  /*0080*/  LOP3.LUT R9, R9, 0x7f, RZ, 0xc0, !PT ;  /* 0x0000007f09097812 */ /* 0x002fca00078ec0ff */
[----:B---3--:R-:W-:Y:S01]  /*0090*/  IMAD R9, R8, 0x80, R9 ;  /* 0x0000008008097824 */ /* 0x008fe200078e0209 */
[----:B------:R-:W-:Y:S02]  /*00a0*/  SHF.R.S32.HI R8, RZ, 0x18, R8 ;  /* 0x00000018ff087819 */ /* 0x000fe40000011408 */
[----:B----4-:R-:W-:Y:S02]  /*00b0*/  SHF.R.U32.HI R16, RZ, 0x1e, R7 ;  /* 0x0000001eff107819 */ /* 0x010fe40000011607 */
[----:B------:R-:W-:Y:S02]  /*00c0*/  SHF.R.S32.HI R0, RZ, 0x1f, R9 ;  /* 0x0000001fff007819 */ /* 0x000fe40000011409 */
[----:B------:R-:W-:Y:S02]  /*00d0*/  ISETP.GE.AND P1, PT, R9, 0x80, PT ;  /* 0x000000800900780c */ /* 0x000fe40003f26270 */
[----:B------:R-:W-:-:S04]  /*00e0*/  LEA.HI R0, R0, R9, RZ, 0x2 ;  /* 0x0000000900007211 */ /* 0x000fc800078f10ff */
[----:B------:R-:W-:Y:S02]  /*00f0*/  LOP3.LUT R2, R0, 0xfffc, RZ, 0xc0, !PT ;  /* 0x0000fffc00027812 */ /* 0x000fe400078ec0ff */
[----:B------:R-:W-:-:S03]  /*0100*/  SHF.R.S32.HI R14, RZ, 0x2, R0 ;  /* 0x00000002ff0e7819 */ /* 0x000fc60000011400 */
[----:B------:R-:W-:Y:S02]  /*0110*/  IMAD.IADD R2, R9, 0x1, -R2 ;  /* 0x0000000109027824 */ /* 0x000fe400078e0a02 */
[----:B------:R-:W-:-:S03]  /*0120*/  IMAD R0, R14, 0x2, R7 ;  /* 0x000000020e007824 */ /* 0x000fc600078e0207 */
[----:B------:R-:W-:-:S04]  /*0130*/  LOP3.LUT R3, R2, 0x80, RZ, 0xc0, !PT ;  /* 0x0000008002037812 */ /* 0x000fc800078ec0ff */
[----:B------:R-:W-:-:S04]  /*0140*/  LEA.HI R6, R3, R2, RZ, 0x19 ;  /* 0x0000000203067211 */ /* 0x000fc800078fc8ff */
[C---:B------:R-:W-:Y:S02]  /*0150*/  LOP3.LUT R3, R6.reuse, 0xfe, RZ, 0xc0, !PT ;  /* 0x000000fe06037812 */ /* 0x040fe400078ec0ff */
[----:B------:R-:W-:Y:S02]  /*0160*/  PRMT R18, R6, 0x8880, RZ ;  /* 0x0000888006127816 */ /* 0x000fe400000000ff */
[----:B------:R-:W-:Y:S01]  /*0170*/  SGXT R6, R8, 0x1 ;  /* 0x000000010806781a */ /* 0x000fe20000000200 */
[----:B------:R-:W-:Y:S01]  /*0180*/  IMAD.MOV R3, RZ, RZ, -R3 ;  /* 0x000000ffff037224 */ /* 0x000fe200078e0a03 */
[----:B------:R-:W-:Y:S02]  /*0190*/  SHF.R.S32.HI R18, RZ, 0x1, R18 ;  /* 0x00000001ff127819 */ /* 0x000fe40000011412 */
[----:B------:R-:W-:Y:S02]  /*01a0*/  LEA.HI R6, R6, R9, RZ, 0x5 ;  /* 0x0000000906067211 */ /* 0x000fe400078f28ff */
[----:B------:R-:W-:-:S02]  /*01b0*/  PRMT R3, R3, 0x7710, RZ ;  /* 0x0000771003037816 */ /* 0x000fc400000000ff */
[----:B------:R-:W-:Y:S02]  /*01c0*/  SHF.R.S32.HI R17, RZ, 0x5, R6 ;  /* 0x00000005ff117819 */ /* 0x000fe40000011406 */
[----:B------:R-:W-:Y:S01]  /*01d0*/  PRMT R18, R18, 0x9910, RZ ;  /* 0x0000991012127816 */ /* 0x000fe200000000ff */
[----:B------:R-:W-:Y:S02]  /*01e0*/  IMAD.IADD R2, R2, 0x1, R3 ;  /* 0x0000000102027824 */ /* 0x000fe400078e0203 */
[----:B--2---:R-:W-:-:S03]  /*01f0*/  IMAD.WIDE R12, R17, 0x4, R12 ;  /* 0x00000004110c7825 */ /* 0x004fc600078e020c */
[----:B------:R-:W-:-:S04]  /*0200*/  LOP3.LUT R2, R2, 0xffff, RZ, 0xc0, !PT ;  /* 0x0000ffff02027812 */ /* 0x000fc800078ec0ff */
[----:B------:R-:W-:Y:S02]  /*0210*/  PRMT R15, R2, 0x8880, RZ ;  /* 0x00008880020f7816 */ /* 0x000fe400000000ff */
[----:B------:R-:W1:Y:S02]  /*0220*/  LDC.64 R2, c[0x0][0x210] ;  /* 0x00008400ff027b82 */ /* 0x000e640000000a00 */
[----:B------:R-:W-:Y:S01]  /*0230*/  LEA R15, R0, R15, 0x3 ;  /* 0x0000000f000f7211 */ /* 0x000fe200078e18ff */
[----:B------:R-:W-:Y:S01]  /*0240*/  IMAD.SHL.U32 R0, R7, 0x2, RZ ;  /* 0x0000000207007824 */ /* 0x000fe200078e00ff */
[----:B------:R-:W-:-:S03]  /*0250*/  SGXT.U32 R7, R16, 0x1 ;  /* 0x000000011007781a */ /* 0x000fc60000000000 */
[----:B------:R-:W-:Y:S02]  /*0260*/  VIADD R16, R0, 0x1 ;  /* 0x0000000100107836 */ /* 0x000fe40000000000 */
[----:B------:R-:W-:Y:S02]  /*0270*/  IMAD R18, R18, 0x4, R15 ;  /* 0x0000000412127824 */ /* 0x000fe400078e020f */
[----:B------:R-:W-:Y:S02]  /*0280*/  IMAD.IADD R8, R16, 0x1, R7 ;  /* 0x0000000110087824 */ /* 0x000fe400078e0207 */
[----:B------:R-:W2:Y:S03]  /*0290*/  LDC.64 R6, c[0x0][0x230] ;  /* 0x00008c00ff067b82 */ /* 0x000ea60000000a00 */
[----:B------:R-:W-:Y:S01]  /*02a0*/  LOP3.LUT R19, R8, 0x7ffffffe, RZ, 0xc0, !PT ;  /* 0x7ffffffe08137812 */ /* 0x000fe200078ec0ff */
[----:B------:R-:W-:-:S03]  /*02b0*/  IMAD.MOV.U32 R8, RZ, RZ, RZ ;  /* 0x000000ffff087224 */ /* 0x000fc600078e00ff */
[----:B------:R-:W-:Y:S02]  /*02c0*/  IADD3 R19, R16, -R19, RZ ;  /* 0x8000001310137210 */ /* 0x000fe40007ffe0ff */
[----:B------:R-:W-:Y:S01]  /*02d0*/  LEA.HI R16, R14, R14, RZ, 0x3 ;  /* 0x0000000e0e107211 */ /* 0x000fe200078f18ff */
[----:B------:R3:W4:Y:S01]  /*02e0*/  @!P1 LDG.E.EL R8, desc[UR4][R12.64] ;  /* 0x000000040c089981 */ /* 0x000722000c2e1900 */
[----:B------:R-:W-:Y:S01]  /*02f0*/  ISETP.LT.AND P0, PT, R0, 0x4, !P1 ;  /* 0x000000040000780c */ /* 0x000fe20004f01270 */
[----:B------:R-:W-:Y:S01]  /*0300*/  HFMA2.MMA R23, -RZ, RZ, 0, 0 ;  /* 0x00000000ff177435 */ /* 0x000fe200000001ff */
[----:B------:R-:W-:Y:S01]  /*0310*/  LOP3.LUT R15, R16, 0xfffffff8, RZ, 0xc0, !PT ;  /* 0xfffffff8100f7812 */ /* 0x000fe200078ec0ff */
[----:B------:R-:W-:-:S04]  /*0320*/  IMAD R19, R19, 0x2, R18 ;  /* 0x0000000213137824 */ /* 0x000fc800078e0212 */
[----:B------:R-:W-:Y:S02]  /*0330*/  IMAD.IADD R21, R14, 0x1, -R15 ;  /* 0x000000010e157824 */ /* 0x000fe400078e0a0f */
[----:B-----5:R-:W-:Y:S01]  /*0340*/  IMAD.WIDE R14, R17, 0x4, R10 ;  /* 0x00000004110e7825 */ /* 0x020fe200078e020a */
[----:B------:R-:W-:-:S03]  /*0350*/  CS2R R16, SRZ ;  /* 0x0000000000107805 */ /* 0x000fc6000001ff00 */
[--C-:B-1----:R-:W-:Y:S01]  /*0360*/  IMAD.WIDE R10, R18, 0x4, R2.reuse ;  /* 0x00000004120a7825 */ /* 0x102fe200078e0202 */
[----:B---3--:R-:W-:Y:S02]  /*0370*/  CS2R R12, SRZ ;  /* 0x00000000000c7805 */ /* 0x008fe4000001ff00 */
[----:B------:R-:W3:Y:S01]  /*0380*/  @!P1 LDG.E.EL R16, desc[UR4][R14.64] ;  /* 0x000000040e109981 */ /* 0x000ee2000c2e1900 */
[----:B------:R-:W-:Y:S02]  /*0390*/  IMAD.WIDE R18, R19, 0x4, R2 ;  /* 0x0000000413127825 */ /* 0x000fe400078e0202 */
[----:B------:R-:W1:Y:S01]  /*03a0*/  LDC.64 R2, c[0x0][0x238] ;  /* 0x00008e00ff027b82 */ /* 0x000e620000000a00 */
[----:B------:R-:W3:Y:S01]  /*03b0*/  @P0 LDG.E.EL R17, desc[UR4][R10.64] ;  /* 0x000000040a110981 */ /* 0x000ee2000c2e1900 */
[----:B0-----:R-:W-:-:S03]  /*03c0*/  IMAD.WIDE R4, R21, 0x4, R4 ;  /* 0x0000000415047825 */ /* 0x001fc600078e0204 */
[----:B------:R-:W5:Y:S01]  /*03d0*/  @P0 LDG.E.EL R23, desc[UR4][R18.64] ;  /* 0x0000000412170981 */ /* 0x000f62000c2e1900 */
[----:B--2---:R-:W-:-:S03]  /*03e0*/  IMAD.WIDE R6, R21, 0x4, R6 ;  /* 0x0000000415067825 */ /* 0x004fc600078e0206 */
[----:B------:R-:W2:Y:S04]  /*03f0*/  @!P1 LDG.E.EL R12, desc[UR4][R4.64] ;  /* 0x00000004040c9981 */ /* 0x000ea8000c2e1900 */
[----:B------:R-:W2:Y:S01]  /*0400*/  @!P1 LDG.E.EL R13, desc[UR4][R6.64] ;  /* 0x00000004060d9981 */ /* 0x000ea2000c2e1900 */
[----:B------:R-:W-:Y:S02]  /*0410*/  IMAD.MOV.U32 R21, RZ, RZ, 0x3c000000 ;  /* 0x3c000000ff157424 */ /* 0x000fe400078e00ff */
[----:B------:R-:W-:-:S04]  /*0420*/  IMAD R9, R9, 0x4, R0 ;  /* 0x0000000409097824 */ /* 0x000fc800078e0200 */
[----:B-1----:R-:W-:-:S04]  /*0430*/  IMAD.WIDE R2, R9, 0x4, R2 ;  /* 0x0000000409027825 */ /* 0x002fc800078e0202 */
[----:B----4-:R-:W-:-:S06]  /*0440*/  FFMA R8, R8, R21, 9.9999997473787516356e-06 ;  /* 0x3727c5ac08087423 */ /* 0x010fcc0000000015 */
[----:B------:R-:W0:Y:S01]  /*0450*/  MUFU.RSQ R8, R8 ;  /* 0x0000000800087308 */ /* 0x000e220000001400 */
[C---:B---3--:R-:W-:Y:S01]  /*0460*/  FADD R17, -R16.reuse, R17 ;  /* 0x0000001110117221 */ /* 0x048fe20000000100 */
[----:B-----5:R-:W-:-:S03]  /*0470*/  FADD R23, -R16, R23 ;  /* 0x0000001710177221 */ /* 0x020fc60000000100 */
[C---:B0-----:R-:W-:Y:S01]  /*0480*/  FMUL R0, R8.reuse, R17 ;  /* 0x0000001108007220 */ /* 0x041fe20000400000 */
[----:B------:R-:W-:-:S03]  /*0490*/  FMUL R10, R8, R23 ;  /* 0x00000017080a7220 */ /* 0x000fc60000400000 */
[-CC-:B--2---:R-:W-:Y:S01]  /*04a0*/  FFMA R4, R0, R12.reuse, R13.reuse ;  /* 0x0000000c00047223 */ /* 0x184fe2000000000d */
[----:B------:R-:W-:Y:S01]  /*04b0*/  FFMA R5, R10, R12, R13 ;  /* 0x0000000c0a057223 */ /* 0x000fe2000000000d */
[----:B------:R-:W-:Y:S06]  /*04c0*/  @!P0 EXIT ;  /* 0x000000000000894d */ /* 0x000fec0003800000 */
[----:B------:R-:W-:Y:S01]  /*04d0*/  STG.E.64 desc[UR4][R2.64], R4 ;  /* 0x0000000402007986 */ /* 0x000fe2000c101b04 */
[----:B------:R-:W-:Y:S05]  /*04e0*/  EXIT ;  /* 0x000000000000794d */ /* 0x000fea0003800000 */
.L_x_0:
[----:B------:R-:W-:-:S00]  /*04f0*/  BRA `(.L_x_0) ;  /* 0xfffffffc00fc7947 */ /* 0x000fc0000383ffff */
[----:B------:R-:W-:-:S00]  /*0500*/  NOP ;  /* 0x0000000000007918 */ /* 0x000fc00000000000 */
[----:B------:R-:W-:-:S00]  /*0510*/  NOP ;  /* 0x0000000000007918 */ /* 0x000fc00000000000 */
[----:B------:R-:W-:-:S00]  /*0520*/  NOP ;  /* 0x0000000000007918 */ /* 0x000fc00000000000 */
[----:B------:R-:W-:-:S00]  /*0530*/  NOP ;  /* 0x0000000000007918 */ /* 0x000fc00000000000 */
[----:B------:R-:W-:-:S00]  /*0540*/  NOP ;  /* 0x0000000000007918 */ /* 0x000fc00000000000 */
[----:B------:R-:W-:-:S00]  /*0550*/  NOP ;  /* 0x0000000000007918 */ /* 0x000fc00000000000 */
[----:B------:R-:W-:-:S00]  /*0560*/  NOP ;  /* 0x0000000000007918 */ /* 0x000fc00000000000 */
[----:B------:R-:W-:-:S00]  /*0570*/  NOP ;  /* 0x0000000000007918 */ /* 0x000fc00000000000 */
.L_x_1:


//--------------------- .nv.global.init           --------------------------
	.section	.nv.global.init,"aw",@progbits
.nv.global.init:
	.type		_$_str,@object
	.size		_$_str,(.L_0 - _$_str)
_$_str:
        /*0000*/ 	.byte	0x5f, 0x5f, 0x43, 0x55, 0x44, 0x41, 0x5f, 0x46, 0x54, 0x5a, 0x00
.L_0:


//--------------------- .nv.constant0.triton_poi_fused_native_group_norm_2 --------------------------
	.section	.nv.constant0.triton_poi_fused_native_group_norm_2,"a",@progbits
	.sectionflags	@""
	.align	4
.nv.constant0.triton_poi_fused_native_group_norm_2:
	.zero		584
